//
// Generated by NVIDIA NVVM Compiler
//
// Compiler Build ID: CL-36424714
// Cuda compilation tools, release 13.0, V13.0.88
// Based on NVVM 20.0.0
//

.version 9.0
.target sm_100
.address_size 64

	// .globl	_Z6kernelPd

.visible .entry _Z6kernelPd(
	.param .u64 .ptr .align 1 _Z6kernelPd_param_0
)
{
	.reg .b32 	%r<2>;
	.reg .b64 	%rd<6>;

	ld.param.u64 	%rd1, [_Z6kernelPd_param_0];
	cvta.to.global.u64 	%rd2, %rd1;
	mov.u32 	%r1, %tid.x;
	mul.wide.u32 	%rd3, %r1, 8;
	add.s64 	%rd4, %rd2, %rd3;
	mov.b64 	%rd5, 4611686018427387904;
	st.global.u64 	[%rd4], %rd5;
	ret;

}


// ===== COMPILED SASS (sm_100) =====

	.target	sm_100

	.elftype	@"ET_EXEC"


//--------------------- .note.nv.tkinfo           --------------------------
	.section	.note.nv.tkinfo,"",@"SHT_NOTE"
	.sectionflags	@"SHF_NOTE_NV_TKINFO"
	.tkinfo
        /*0018*/ 	.word	0x00000002
        /*0030*/ 	.string	""
        /*0030*/ 	.string	"ptxas"
        /*0030*/ 	.string	"Cuda compilation tools, release 13.0, V13.0.88"
        /*0030*/ 	.string	"Build cuda_13.0.r13.0/compiler.36424714_0"
        /*0030*/ 	.string	"-arch sm_100 -m 64 "



//--------------------- .note.nv.cuinfo           --------------------------
	.section	.note.nv.cuinfo,"",@"SHT_NOTE"
	.sectionflags	@"SHF_NOTE_NV_CUINFO"
        /*0018*/ 	.short	0x0002
        /*001a*/ 	.short	0x0064
        /*001c*/ 	.short	0x0082
	.zero		2


//--------------------- .nv.info                  --------------------------
	.section	.nv.info,"",@"SHT_CUDA_INFO"
	.align	4


	//----- nvinfo : EIATTR_REGCOUNT
	.align		4
        /*0000*/ 	.byte	0x04, 0x2f
        /*0002*/ 	.short	(.L_1 - .L_0)
	.align		4
.L_0:
        /*0004*/ 	.word	index@(_Z6kernelPd)
        /*0008*/ 	.word	0x0000000a


	//----- nvinfo : EIATTR_FRAME_SIZE
	.align		4
.L_1:
        /*000c*/ 	.byte	0x04, 0x11
        /*000e*/ 	.short	(.L_3 - .L_2)
	.align		4
.L_2:
        /*0010*/ 	.word	index@(_Z6kernelPd)
        /*0014*/ 	.word	0x00000000


	//----- nvinfo : EIATTR_MIN_STACK_SIZE
	.align		4
.L_3:
        /*0018*/ 	.byte	0x04, 0x12
        /*001a*/ 	.short	(.L_5 - .L_4)
	.align		4
.L_4:
        /*001c*/ 	.word	index@(_Z6kernelPd)
        /*0020*/ 	.word	0x00000000
.L_5:


//--------------------- .nv.compat                --------------------------
	.section	.nv.compat,"",@"SHT_CUDA_COMPAT_INFO"
	.align	4
        /*0000*/ 	.byte	0x02, 0x09, 0x00, 0x00, 0x02, 0x02, 0x01, 0x00, 0x02, 0x05, 0x05, 0x00, 0x03, 0x07, 0x01, 0x01
        /*0010*/ 	.byte	0x02, 0x03, 0x00, 0x00, 0x02, 0x06, 0x01, 0x00, 0x04, 0x0b, 0x08, 0x00, 0x09, 0x00, 0x00, 0x00
        /*0020*/ 	.byte	0x00, 0x00, 0x00, 0x00


//--------------------- .nv.info._Z6kernelPd      --------------------------
	.section	.nv.info._Z6kernelPd,"",@"SHT_CUDA_INFO"
	.sectionflags	@""
	.align	4


	//----- nvinfo : EIATTR_CUDA_API_VERSION
	.align		4
        /*0000*/ 	.byte	0x04, 0x37
        /*0002*/ 	.short	(.L_7 - .L_6)
.L_6:
        /*0004*/ 	.word	0x00000082


	//----- nvinfo : EIATTR_KPARAM_INFO
	.align		4
.L_7:
        /*0008*/ 	.byte	0x04, 0x17
        /*000a*/ 	.short	(.L_9 - .L_8)
.L_8:
        /*000c*/ 	.word	0x00000000
        /*0010*/ 	.short	0x0000
        /*0012*/ 	.short	0x0000
        /*0014*/ 	.byte	0x00, 0xf5, 0x21, 0x00


	//----- nvinfo : EIATTR_SPARSE_MMA_MASK
	.align		4
.L_9:
        /*0018*/ 	.byte	0x03, 0x50
        /*001a*/ 	.short	0x0000


	//----- nvinfo : EIATTR_MAXREG_COUNT
	.align		4
        /*001c*/ 	.byte	0x03, 0x1b
        /*001e*/ 	.short	0x00ff


	//----- nvinfo : EIATTR_MERCURY_ISA_VERSION
	.align		4
        /*0020*/ 	.byte	0x03, 0x5f
        /*0022*/ 	.short	0x0101


	//----- nvinfo : EIATTR_VRC_CTA_INIT_COUNT
	.align		4
        /*0024*/ 	.byte	0x02, 0x4a
	.zero		1
	.zero		1


	//----- nvinfo : EIATTR_EXIT_INSTR_OFFSETS
	.align		4
        /*0028*/ 	.byte	0x04, 0x1c
        /*002a*/ 	.short	(.L_11 - .L_10)


	//   ....[0]....
.L_10:
        /*002c*/ 	.word	0x00000080


	//----- nvinfo : EIATTR_CBANK_PARAM_SIZE
	.align		4
.L_11:
        /*0030*/ 	.byte	0x03, 0x19
        /*0032*/ 	.short	0x0008


	//----- nvinfo : EIATTR_PARAM_CBANK
	.align		4
        /*0034*/ 	.byte	0x04, 0x0a
        /*0036*/ 	.short	(.L_13 - .L_12)
	.align		4
.L_12:
        /*0038*/ 	.word	index@(.nv.constant0._Z6kernelPd)
        /*003c*/ 	.short	0x0380
        /*003e*/ 	.short	0x0008


	//----- nvinfo : EIATTR_SW_WAR
	.align		4
.L_13:
        /*0040*/ 	.byte	0x04, 0x36
        /*0042*/ 	.short	(.L_15 - .L_14)
.L_14:
        /*0044*/ 	.word	0x00000008
.L_15:


//--------------------- .nv.callgraph             --------------------------
	.section	.nv.callgraph,"",@"SHT_CUDA_CALLGRAPH"
	.align	4
	.sectionentsize	8
	.align		4
        /*0000*/ 	.word	0x00000000
	.align		4
        /*0004*/ 	.word	0xffffffff
	.align		4
        /*0008*/ 	.word	0x00000000
	.align		4
        /*000c*/ 	.word	0xfffffffe
	.align		4
        /*0010*/ 	.word	0x00000000
	.align		4
        /*0014*/ 	.word	0xfffffffd
	.align		4
        /*0018*/ 	.word	0x00000000
	.align		4
        /*001c*/ 	.word	0xfffffffc


//--------------------- .text._Z6kernelPd         --------------------------
	.section	.text._Z6kernelPd,"ax",@progbits
	.align	128
        .global         _Z6kernelPd
        .type           _Z6kernelPd,@function
        .size           _Z6kernelPd,(.L_x_1 - _Z6kernelPd)
        .other          _Z6kernelPd,@"STO_CUDA_ENTRY STV_DEFAULT"
_Z6kernelPd:
.text._Z6kernelPd:
[----:B------:R-:W-:Y:S01]  /*0000*/  LDC R1, c[0x0][0x37c] ;  /* 0x0000df00ff017b82 */ /* 0x000fe20000000800 */
[----:B------:R-:W0:Y:S07]  /*0010*/  S2R R7, SR_TID.X ;  /* 0x0000000000077919 */ /* 0x000e2e0000002100 */
[----:B------:R-:W0:Y:S01]  /*0020*/  LDC.64 R2, c[0x0][0x380] ;  /* 0x0000e000ff027b82 */ /* 0x000e220000000a00 */
[----:B------:R-:W1:Y:S01]  /*0030*/  LDCU.64 UR4, c[0x0][0x358] ;  /* 0x00006b00ff0477ac */ /* 0x000e620008000a00 */
[----:B------:R-:W-:Y:S01]  /*0040*/  HFMA2 R4, -RZ, RZ, 0, 0 ;  /* 0x00000000ff047431 */ /* 0x000fe200000001ff */
[----:B------:R-:W-:Y:S01]  /*0050*/  MOV R5, 0x40000000 ;  /* 0x4000000000057802 */ /* 0x000fe20000000f00 */
[----:B0-----:R-:W-:-:S05]  /*0060*/  IMAD.WIDE.U32 R2, R7, 0x8, R2 ;  /* 0x0000000807027825 */ /* 0x001fca00078e0002 */
[----:B-1----:R-:W-:Y:S01]  /*0070*/  STG.E.64 desc[UR4][R2.64], R4 ;  /* 0x0000000402007986 */ /* 0x002fe2000c101b04 */
[----:B------:R-:W-:Y:S05]  /*0080*/  EXIT ;  /* 0x000000000000794d */ /* 0x000fea0003800000 */
.L_x_0:
[----:B------:R-:W-:-:S00]  /*0090*/  BRA `(.L_x_0) ;  /* 0xfffffffc00fc7947 */ /* 0x000fc0000383ffff */
[----:B------:R-:W-:-:S00]  /*00a0*/  NOP ;  /* 0x0000000000007918 */ /* 0x000fc00000000000 */
        /* <DEDUP_REMOVED lines=13> */
.L_x_1:


//--------------------- .nv.shared.reserved.0     --------------------------
	.section	.nv.shared.reserved.0,"aw",@nobits
	.weak		__nv_reservedSMEM_offset_0_alias
	.size		__nv_reservedSMEM_offset_0_alias, 0, 64
	.other		__nv_reservedSMEM_offset_0_alias,@"STO_CUDA_RESERVED_SHARED STV_DEFAULT"
__nv_reservedSMEM_offset_0_alias:
	.zero		0
	.zero		64


//--------------------- .nv.constant0._Z6kernelPd --------------------------
	.section	.nv.constant0._Z6kernelPd,"a",@progbits
	.sectionflags	@""
	.align	4
.nv.constant0._Z6kernelPd:
	.zero		904


//--------------------- SYMBOLS --------------------------

	.type		.nv.reservedSmem.offset0,@object
	.size		.nv.reservedSmem.offset0,0x4
